//
// Generated by NVIDIA NVVM Compiler
//
// Compiler Build ID: CL-36424714
// Cuda compilation tools, release 13.0, V13.0.88
// Based on NVVM 20.0.0
//

.version 9.0
.target sm_100
.address_size 64

	// .globl	_Z4testjj

.visible .entry _Z4testjj(
	.param .u32 _Z4testjj_param_0,
	.param .u32 _Z4testjj_param_1
)
{


	ret;

}


// ===== COMPILED SASS (sm_100) =====

	.target	sm_100

	.elftype	@"ET_EXEC"


//--------------------- .note.nv.tkinfo           --------------------------
	.section	.note.nv.tkinfo,"",@"SHT_NOTE"
	.sectionflags	@"SHF_NOTE_NV_TKINFO"
	.tkinfo
        /*0018*/ 	.word	0x00000002
        /*0030*/ 	.string	""
        /*0030*/ 	.string	"ptxas"
        /*0030*/ 	.string	"Cuda compilation tools, release 13.0, V13.0.88"
        /*0030*/ 	.string	"Build cuda_13.0.r13.0/compiler.36424714_0"
        /*0030*/ 	.string	"-arch sm_100 -m 64 "



//--------------------- .note.nv.cuinfo           --------------------------
	.section	.note.nv.cuinfo,"",@"SHT_NOTE"
	.sectionflags	@"SHF_NOTE_NV_CUINFO"
        /*0018*/ 	.short	0x0002
        /*001a*/ 	.short	0x0064
        /*001c*/ 	.short	0x0082
	.zero		2


//--------------------- .nv.info                  --------------------------
	.section	.nv.info,"",@"SHT_CUDA_INFO"
	.align	4


	//----- nvinfo : EIATTR_REGCOUNT
	.align		4
        /*0000*/ 	.byte	0x04, 0x2f
        /*0002*/ 	.short	(.L_1 - .L_0)
	.align		4
.L_0:
        /*0004*/ 	.word	index@(_Z4testjj)
        /*0008*/ 	.word	0x00000004


	//----- nvinfo : EIATTR_FRAME_SIZE
	.align		4
.L_1:
        /*000c*/ 	.byte	0x04, 0x11
        /*000e*/ 	.short	(.L_3 - .L_2)
	.align		4
.L_2:
        /*0010*/ 	.word	index@(_Z4testjj)
        /*0014*/ 	.word	0x00000000


	//----- nvinfo : EIATTR_MIN_STACK_SIZE
	.align		4
.L_3:
        /*0018*/ 	.byte	0x04, 0x12
        /*001a*/ 	.short	(.L_5 - .L_4)
	.align		4
.L_4:
        /*001c*/ 	.word	index@(_Z4testjj)
        /*0020*/ 	.word	0x00000000
.L_5:


//--------------------- .nv.compat                --------------------------
	.section	.nv.compat,"",@"SHT_CUDA_COMPAT_INFO"
	.align	4
        /*0000*/ 	.byte	0x02, 0x09, 0x00, 0x00, 0x02, 0x02, 0x01, 0x00, 0x02, 0x05, 0x05, 0x00, 0x03, 0x07, 0x01, 0x01
        /*0010*/ 	.byte	0x02, 0x03, 0x00, 0x00, 0x02, 0x06, 0x01, 0x00, 0x04, 0x0b, 0x08, 0x00, 0x09, 0x00, 0x00, 0x00
        /*0020*/ 	.byte	0x00, 0x00, 0x00, 0x00


//--------------------- .nv.info._Z4testjj        --------------------------
	.section	.nv.info._Z4testjj,"",@"SHT_CUDA_INFO"
	.sectionflags	@""
	.align	4


	//----- nvinfo : EIATTR_CUDA_API_VERSION
	.align		4
        /*0000*/ 	.byte	0x04, 0x37
        /*0002*/ 	.short	(.L_7 - .L_6)
.L_6:
        /*0004*/ 	.word	0x00000082


	//----- nvinfo : EIATTR_KPARAM_INFO
	.align		4
.L_7:
        /*0008*/ 	.byte	0x04, 0x17
        /*000a*/ 	.short	(.L_9 - .L_8)
.L_8:
        /*000c*/ 	.word	0x00000000
        /*0010*/ 	.short	0x0001
        /*0012*/ 	.short	0x0004
        /*0014*/ 	.byte	0x00, 0xf0, 0x11, 0x00


	//----- nvinfo : EIATTR_KPARAM_INFO
	.align		4
.L_9:
        /*0018*/ 	.byte	0x04, 0x17
        /*001a*/ 	.short	(.L_11 - .L_10)
.L_10:
        /*001c*/ 	.word	0x00000000
        /*0020*/ 	.short	0x0000
        /*0022*/ 	.short	0x0000
        /*0024*/ 	.byte	0x00, 0xf0, 0x11, 0x00


	//----- nvinfo : EIATTR_SPARSE_MMA_MASK
	.align		4
.L_11:
        /*0028*/ 	.byte	0x03, 0x50
        /*002a*/ 	.short	0x0000


	//----- nvinfo : EIATTR_MAXREG_COUNT
	.align		4
        /*002c*/ 	.byte	0x03, 0x1b
        /*002e*/ 	.short	0x00ff


	//----- nvinfo : EIATTR_MERCURY_ISA_VERSION
	.align		4
        /*0030*/ 	.byte	0x03, 0x5f
        /*0032*/ 	.short	0x0101


	//----- nvinfo : EIATTR_VRC_CTA_INIT_COUNT
	.align		4
        /*0034*/ 	.byte	0x02, 0x4a
	.zero		1
	.zero		1


	//----- nvinfo : EIATTR_EXIT_INSTR_OFFSETS
	.align		4
        /*0038*/ 	.byte	0x04, 0x1c
        /*003a*/ 	.short	(.L_13 - .L_12)


	//   ....[0]....
.L_12:
        /*003c*/ 	.word	0x00000010


	//----- nvinfo : EIATTR_CBANK_PARAM_SIZE
	.align		4
.L_13:
        /*0040*/ 	.byte	0x03, 0x19
        /*0042*/ 	.short	0x0008


	//----- nvinfo : EIATTR_PARAM_CBANK
	.align		4
        /*0044*/ 	.byte	0x04, 0x0a
        /*0046*/ 	.short	(.L_15 - .L_14)
	.align		4
.L_14:
        /*0048*/ 	.word	index@(.nv.constant0._Z4testjj)
        /*004c*/ 	.short	0x0380
        /*004e*/ 	.short	0x0008


	//----- nvinfo : EIATTR_SW_WAR
	.align		4
.L_15:
        /*0050*/ 	.byte	0x04, 0x36
        /*0052*/ 	.short	(.L_17 - .L_16)
.L_16:
        /*0054*/ 	.word	0x00000008
.L_17:


//--------------------- .nv.callgraph             --------------------------
	.section	.nv.callgraph,"",@"SHT_CUDA_CALLGRAPH"
	.align	4
	.sectionentsize	8
	.align		4
        /*0000*/ 	.word	0x00000000
	.align		4
        /*0004*/ 	.word	0xffffffff
	.align		4
        /*0008*/ 	.word	0x00000000
	.align		4
        /*000c*/ 	.word	0xfffffffe
	.align		4
        /*0010*/ 	.word	0x00000000
	.align		4
        /*0014*/ 	.word	0xfffffffd
	.align		4
        /*0018*/ 	.word	0x00000000
	.align		4
        /*001c*/ 	.word	0xfffffffc


//--------------------- .text._Z4testjj           --------------------------
	.section	.text._Z4testjj,"ax",@progbits
	.align	128
        .global         _Z4testjj
        .type           _Z4testjj,@function
        .size           _Z4testjj,(.L_x_1 - _Z4testjj)
        .other          _Z4testjj,@"STO_CUDA_ENTRY STV_DEFAULT"
_Z4testjj:
.text._Z4testjj:
[----:B------:R-:W-:Y:S01]  /*0000*/  LDC R1, c[0x0][0x37c] ;  /* 0x0000df00ff017b82 */ /* 0x000fe20000000800 */
[----:B------:R-:W-:Y:S05]  /*0010*/  EXIT ;  /* 0x000000000000794d */ /* 0x000fea0003800000 */
.L_x_0:
[----:B------:R-:W-:-:S00]  /*0020*/  BRA `(.L_x_0) ;  /* 0xfffffffc00fc7947 */ /* 0x000fc0000383ffff */
[----:B------:R-:W-:-:S00]  /*0030*/  NOP ;  /* 0x0000000000007918 */ /* 0x000fc00000000000 */
        /* <DEDUP_REMOVED lines=12> */
.L_x_1:


//--------------------- .nv.shared.reserved.0     --------------------------
	.section	.nv.shared.reserved.0,"aw",@nobits
	.weak		__nv_reservedSMEM_offset_0_alias
	.size		__nv_reservedSMEM_offset_0_alias, 0, 64
	.other		__nv_reservedSMEM_offset_0_alias,@"STO_CUDA_RESERVED_SHARED STV_DEFAULT"
__nv_reservedSMEM_offset_0_alias:
	.zero		0
	.zero		64


//--------------------- .nv.constant0._Z4testjj   --------------------------
	.section	.nv.constant0._Z4testjj,"a",@progbits
	.sectionflags	@""
	.align	4
.nv.constant0._Z4testjj:
	.zero		904


//--------------------- SYMBOLS --------------------------

	.type		.nv.reservedSmem.offset0,@object
	.size		.nv.reservedSmem.offset0,0x4
